//
// Generated by NVIDIA NVVM Compiler
//
// Compiler Build ID: CL-36424714
// Cuda compilation tools, release 13.0, V13.0.88
// Based on NVVM 20.0.0
//

.version 9.0
.target sm_100
.address_size 64

	// .globl	_Z13kernel_updatePfS_iiif

.visible .entry _Z13kernel_updatePfS_iiif(
	.param .u64 .ptr .align 1 _Z13kernel_updatePfS_iiif_param_0,
	.param .u64 .ptr .align 1 _Z13kernel_updatePfS_iiif_param_1,
	.param .u32 _Z13kernel_updatePfS_iiif_param_2,
	.param .u32 _Z13kernel_updatePfS_iiif_param_3,
	.param .u32 _Z13kernel_updatePfS_iiif_param_4,
	.param .f32 _Z13kernel_updatePfS_iiif_param_5
)
{
	.reg .pred 	%p<8>;
	.reg .b32 	%r<21>;
	.reg .b32 	%f<7>;
	.reg .b64 	%rd<8>;

	ld.param.u64 	%rd2, [_Z13kernel_updatePfS_iiif_param_0];
	ld.param.u64 	%rd3, [_Z13kernel_updatePfS_iiif_param_1];
	ld.param.u32 	%r4, [_Z13kernel_updatePfS_iiif_param_2];
	ld.param.u32 	%r6, [_Z13kernel_updatePfS_iiif_param_3];
	ld.param.u32 	%r7, [_Z13kernel_updatePfS_iiif_param_4];
	ld.param.f32 	%f1, [_Z13kernel_updatePfS_iiif_param_5];
	mov.u32 	%r8, %ctaid.x;
	shl.b32 	%r9, %r8, 4;
	mov.u32 	%r10, %tid.x;
	add.s32 	%r1, %r9, %r10;
	mov.u32 	%r11, %ctaid.y;
	shl.b32 	%r12, %r11, 4;
	mov.u32 	%r13, %tid.y;
	add.s32 	%r14, %r12, %r13;
	mov.u32 	%r15, %ctaid.z;
	shl.b32 	%r16, %r15, 2;
	mov.u32 	%r17, %tid.z;
	add.s32 	%r3, %r16, %r17;
	setp.ge.s32 	%p1, %r1, %r4;
	setp.ge.s32 	%p2, %r14, %r6;
	or.pred  	%p3, %p1, %p2;
	setp.ge.s32 	%p4, %r3, %r7;
	or.pred  	%p5, %p3, %p4;
	@%p5 bra 	$L__BB0_3;
	cvta.to.global.u64 	%rd4, %rd2;
	cvta.to.global.u64 	%rd5, %rd3;
	mad.lo.s32 	%r18, %r6, %r3, %r14;
	mad.lo.s32 	%r19, %r18, %r4, %r1;
	mul.wide.s32 	%rd6, %r19, 4;
	add.s64 	%rd7, %rd5, %rd6;
	ld.global.f32 	%f2, [%rd7];
	mul.f32 	%f3, %f1, %f2;
	add.s64 	%rd1, %rd4, %rd6;
	ld.global.f32 	%f4, [%rd1];
	sub.f32 	%f5, %f4, %f3;
	setp.lt.f32 	%p6, %f5, 0f00000000;
	selp.f32 	%f6, 0f00000000, %f5, %p6;
	st.global.f32 	[%rd1], %f6;
	setp.leu.f32 	%p7, %f6, 0f459C4000;
	@%p7 bra 	$L__BB0_3;
	mov.b32 	%r20, 0;
	st.global.u32 	[%rd1], %r20;
$L__BB0_3:
	ret;

}


// ===== COMPILED SASS (sm_100) =====

	.target	sm_100

	.elftype	@"ET_EXEC"


//--------------------- .note.nv.tkinfo           --------------------------
	.section	.note.nv.tkinfo,"",@"SHT_NOTE"
	.sectionflags	@"SHF_NOTE_NV_TKINFO"
	.tkinfo
        /*0018*/ 	.word	0x00000002
        /*0030*/ 	.string	""
        /*0030*/ 	.string	"ptxas"
        /*0030*/ 	.string	"Cuda compilation tools, release 13.0, V13.0.88"
        /*0030*/ 	.string	"Build cuda_13.0.r13.0/compiler.36424714_0"
        /*0030*/ 	.string	"-arch sm_100 -m 64 "



//--------------------- .note.nv.cuinfo           --------------------------
	.section	.note.nv.cuinfo,"",@"SHT_NOTE"
	.sectionflags	@"SHF_NOTE_NV_CUINFO"
        /*0018*/ 	.short	0x0002
        /*001a*/ 	.short	0x0064
        /*001c*/ 	.short	0x0082
	.zero		2


//--------------------- .nv.info                  --------------------------
	.section	.nv.info,"",@"SHT_CUDA_INFO"
	.align	4


	//----- nvinfo : EIATTR_REGCOUNT
	.align		4
        /*0000*/ 	.byte	0x04, 0x2f
        /*0002*/ 	.short	(.L_1 - .L_0)
	.align		4
.L_0:
        /*0004*/ 	.word	index@(_Z13kernel_updatePfS_iiif)
        /*0008*/ 	.word	0x0000000a


	//----- nvinfo : EIATTR_FRAME_SIZE
	.align		4
.L_1:
        /*000c*/ 	.byte	0x04, 0x11
        /*000e*/ 	.short	(.L_3 - .L_2)
	.align		4
.L_2:
        /*0010*/ 	.word	index@(_Z13kernel_updatePfS_iiif)
        /*0014*/ 	.word	0x00000000


	//----- nvinfo : EIATTR_MIN_STACK_SIZE
	.align		4
.L_3:
        /*0018*/ 	.byte	0x04, 0x12
        /*001a*/ 	.short	(.L_5 - .L_4)
	.align		4
.L_4:
        /*001c*/ 	.word	index@(_Z13kernel_updatePfS_iiif)
        /*0020*/ 	.word	0x00000000
.L_5:


//--------------------- .nv.compat                --------------------------
	.section	.nv.compat,"",@"SHT_CUDA_COMPAT_INFO"
	.align	4
        /*0000*/ 	.byte	0x02, 0x09, 0x00, 0x00, 0x02, 0x02, 0x01, 0x00, 0x02, 0x05, 0x05, 0x00, 0x03, 0x07, 0x01, 0x01
        /*0010*/ 	.byte	0x02, 0x03, 0x00, 0x00, 0x02, 0x06, 0x01, 0x00, 0x04, 0x0b, 0x08, 0x00, 0x01, 0x00, 0x00, 0x00
        /*0020*/ 	.byte	0x00, 0x00, 0x00, 0x00


//--------------------- .nv.info._Z13kernel_updatePfS_iiif --------------------------
	.section	.nv.info._Z13kernel_updatePfS_iiif,"",@"SHT_CUDA_INFO"
	.sectionflags	@""
	.align	4


	//----- nvinfo : EIATTR_CUDA_API_VERSION
	.align		4
        /*0000*/ 	.byte	0x04, 0x37
        /*0002*/ 	.short	(.L_7 - .L_6)
.L_6:
        /*0004*/ 	.word	0x00000082


	//----- nvinfo : EIATTR_KPARAM_INFO
	.align		4
.L_7:
        /*0008*/ 	.byte	0x04, 0x17
        /*000a*/ 	.short	(.L_9 - .L_8)
.L_8:
        /*000c*/ 	.word	0x00000000
        /*0010*/ 	.short	0x0005
        /*0012*/ 	.short	0x001c
        /*0014*/ 	.byte	0x00, 0xf0, 0x11, 0x00


	//----- nvinfo : EIATTR_KPARAM_INFO
	.align		4
.L_9:
        /*0018*/ 	.byte	0x04, 0x17
        /*001a*/ 	.short	(.L_11 - .L_10)
.L_10:
        /*001c*/ 	.word	0x00000000
        /*0020*/ 	.short	0x0004
        /*0022*/ 	.short	0x0018
        /*0024*/ 	.byte	0x00, 0xf0, 0x11, 0x00


	//----- nvinfo : EIATTR_KPARAM_INFO
	.align		4
.L_11:
        /*0028*/ 	.byte	0x04, 0x17
        /*002a*/ 	.short	(.L_13 - .L_12)
.L_12:
        /*002c*/ 	.word	0x00000000
        /*0030*/ 	.short	0x0003
        /*0032*/ 	.short	0x0014
        /*0034*/ 	.byte	0x00, 0xf0, 0x11, 0x00


	//----- nvinfo : EIATTR_KPARAM_INFO
	.align		4
.L_13:
        /*0038*/ 	.byte	0x04, 0x17
        /*003a*/ 	.short	(.L_15 - .L_14)
.L_14:
        /*003c*/ 	.word	0x00000000
        /*0040*/ 	.short	0x0002
        /*0042*/ 	.short	0x0010
        /*0044*/ 	.byte	0x00, 0xf0, 0x11, 0x00


	//----- nvinfo : EIATTR_KPARAM_INFO
	.align		4
.L_15:
        /*0048*/ 	.byte	0x04, 0x17
        /*004a*/ 	.short	(.L_17 - .L_16)
.L_16:
        /*004c*/ 	.word	0x00000000
        /*0050*/ 	.short	0x0001
        /*0052*/ 	.short	0x0008
        /*0054*/ 	.byte	0x00, 0xf5, 0x21, 0x00


	//----- nvinfo : EIATTR_KPARAM_INFO
	.align		4
.L_17:
        /*0058*/ 	.byte	0x04, 0x17
        /*005a*/ 	.short	(.L_19 - .L_18)
.L_18:
        /*005c*/ 	.word	0x00000000
        /*0060*/ 	.short	0x0000
        /*0062*/ 	.short	0x0000
        /*0064*/ 	.byte	0x00, 0xf5, 0x21, 0x00


	//----- nvinfo : EIATTR_SPARSE_MMA_MASK
	.align		4
.L_19:
        /*0068*/ 	.byte	0x03, 0x50
        /*006a*/ 	.short	0x0000


	//----- nvinfo : EIATTR_MAXREG_COUNT
	.align		4
        /*006c*/ 	.byte	0x03, 0x1b
        /*006e*/ 	.short	0x00ff


	//----- nvinfo : EIATTR_MERCURY_ISA_VERSION
	.align		4
        /*0070*/ 	.byte	0x03, 0x5f
        /*0072*/ 	.short	0x0101


	//----- nvinfo : EIATTR_VRC_CTA_INIT_COUNT
	.align		4
        /*0074*/ 	.byte	0x02, 0x4a
	.zero		1
	.zero		1


	//----- nvinfo : EIATTR_EXIT_INSTR_OFFSETS
	.align		4
        /*0078*/ 	.byte	0x04, 0x1c
        /*007a*/ 	.short	(.L_21 - .L_20)


	//   ....[0]....
.L_20:
        /*007c*/ 	.word	0x000000f0


	//   ....[1]....
        /*0080*/ 	.word	0x000001f0


	//   ....[2]....
        /*0084*/ 	.word	0x00000210


	//----- nvinfo : EIATTR_CBANK_PARAM_SIZE
	.align		4
.L_21:
        /*0088*/ 	.byte	0x03, 0x19
        /*008a*/ 	.short	0x0020


	//----- nvinfo : EIATTR_PARAM_CBANK
	.align		4
        /*008c*/ 	.byte	0x04, 0x0a
        /*008e*/ 	.short	(.L_23 - .L_22)
	.align		4
.L_22:
        /*0090*/ 	.word	index@(.nv.constant0._Z13kernel_updatePfS_iiif)
        /*0094*/ 	.short	0x0380
        /*0096*/ 	.short	0x0020


	//----- nvinfo : EIATTR_SW_WAR
	.align		4
.L_23:
        /*0098*/ 	.byte	0x04, 0x36
        /*009a*/ 	.short	(.L_25 - .L_24)
.L_24:
        /*009c*/ 	.word	0x00000008
.L_25:


//--------------------- .nv.callgraph             --------------------------
	.section	.nv.callgraph,"",@"SHT_CUDA_CALLGRAPH"
	.align	4
	.sectionentsize	8
	.align		4
        /*0000*/ 	.word	0x00000000
	.align		4
        /*0004*/ 	.word	0xffffffff
	.align		4
        /*0008*/ 	.word	0x00000000
	.align		4
        /*000c*/ 	.word	0xfffffffe
	.align		4
        /*0010*/ 	.word	0x00000000
	.align		4
        /*0014*/ 	.word	0xfffffffd
	.align		4
        /*0018*/ 	.word	0x00000000
	.align		4
        /*001c*/ 	.word	0xfffffffc


//--------------------- .text._Z13kernel_updatePfS_iiif --------------------------
	.section	.text._Z13kernel_updatePfS_iiif,"ax",@progbits
	.align	128
        .global         _Z13kernel_updatePfS_iiif
        .type           _Z13kernel_updatePfS_iiif,@function
        .size           _Z13kernel_updatePfS_iiif,(.L_x_1 - _Z13kernel_updatePfS_iiif)
        .other          _Z13kernel_updatePfS_iiif,@"STO_CUDA_ENTRY STV_DEFAULT"
_Z13kernel_updatePfS_iiif:
.text._Z13kernel_updatePfS_iiif:
[----:B------:R-:W-:Y:S01]  /*0000*/  LDC R1, c[0x0][0x37c] ;  /* 0x0000df00ff017b82 */ /* 0x000fe20000000800 */
[----:B------:R-:W0:Y:S01]  /*0010*/  S2R R6, SR_CTAID.Y ;  /* 0x0000000000067919 */ /* 0x000e220000002600 */
[----:B------:R-:W1:Y:S01]  /*0020*/  LDCU.64 UR6, c[0x0][0x390] ;  /* 0x00007200ff0677ac */ /* 0x000e620008000a00 */
[----:B------:R-:W0:Y:S01]  /*0030*/  S2R R5, SR_TID.Y ;  /* 0x0000000000057919 */ /* 0x000e220000002200 */
[----:B------:R-:W2:Y:S01]  /*0040*/  LDCU UR4, c[0x0][0x398] ;  /* 0x00007300ff0477ac */ /* 0x000ea20008000800 */
[----:B------:R-:W3:Y:S01]  /*0050*/  S2R R0, SR_CTAID.X ;  /* 0x0000000000007919 */ /* 0x000ee20000002500 */
[----:B------:R-:W3:Y:S01]  /*0060*/  S2R R3, SR_TID.X ;  /* 0x0000000000037919 */ /* 0x000ee20000002100 */
[----:B------:R-:W4:Y:S01]  /*0070*/  S2R R7, SR_CTAID.Z ;  /* 0x0000000000077919 */ /* 0x000f220000002700 */
[----:B------:R-:W4:Y:S01]  /*0080*/  S2R R2, SR_TID.Z ;  /* 0x0000000000027919 */ /* 0x000f220000002300 */
[----:B0-----:R-:W-:-:S05]  /*0090*/  IMAD R6, R6, 0x10, R5 ;  /* 0x0000001006067824 */ /* 0x001fca00078e0205 */
[----:B-1----:R-:W-:Y:S02]  /*00a0*/  ISETP.GE.AND P0, PT, R6, UR7, PT ;  /* 0x0000000706007c0c */ /* 0x002fe4000bf06270 */
[----:B---3--:R-:W-:-:S04]  /*00b0*/  LEA R0, R0, R3, 0x4 ;  /* 0x0000000300007211 */ /* 0x008fc800078e20ff */
[----:B------:R-:W-:Y:S01]  /*00c0*/  ISETP.GE.OR P0, PT, R0, UR6, P0 ;  /* 0x0000000600007c0c */ /* 0x000fe20008706670 */
[----:B----4-:R-:W-:-:S05]  /*00d0*/  IMAD R7, R7, 0x4, R2 ;  /* 0x0000000407077824 */ /* 0x010fca00078e0202 */
[----:B--2---:R-:W-:-:S13]  /*00e0*/  ISETP.GE.OR P0, PT, R7, UR4, P0 ;  /* 0x0000000407007c0c */ /* 0x004fda0008706670 */
[----:B------:R-:W-:Y:S05]  /*00f0*/  @P0 EXIT ;  /* 0x000000000000094d */ /* 0x000fea0003800000 */
[----:B------:R-:W0:Y:S01]  /*0100*/  LDC.64 R2, c[0x0][0x388] ;  /* 0x0000e200ff027b82 */ /* 0x000e220000000a00 */
[----:B------:R-:W1:Y:S01]  /*0110*/  LDCU.64 UR4, c[0x0][0x358] ;  /* 0x00006b00ff0477ac */ /* 0x000e620008000a00 */
[----:B------:R-:W-:Y:S01]  /*0120*/  IMAD R7, R7, UR7, R6 ;  /* 0x0000000707077c24 */ /* 0x000fe2000f8e0206 */
[----:B------:R-:W2:Y:S03]  /*0130*/  LDCU UR8, c[0x0][0x39c] ;  /* 0x00007380ff0877ac */ /* 0x000ea60008000800 */
[----:B------:R-:W-:Y:S02]  /*0140*/  IMAD R7, R7, UR6, R0 ;  /* 0x0000000607077c24 */ /* 0x000fe4000f8e0200 */
[----:B------:R-:W3:Y:S02]  /*0150*/  LDC.64 R4, c[0x0][0x380] ;  /* 0x0000e000ff047b82 */ /* 0x000ee40000000a00 */
[----:B0-----:R-:W-:-:S06]  /*0160*/  IMAD.WIDE R2, R7, 0x4, R2 ;  /* 0x0000000407027825 */ /* 0x001fcc00078e0202 */
[----:B-1----:R-:W2:Y:S01]  /*0170*/  LDG.E R2, desc[UR4][R2.64] ;  /* 0x0000000402027981 */ /* 0x002ea2000c1e1900 */
[----:B---3--:R-:W-:-:S05]  /*0180*/  IMAD.WIDE R4, R7, 0x4, R4 ;  /* 0x0000000407047825 */ /* 0x008fca00078e0204 */
[----:B------:R-:W2:Y:S02]  /*0190*/  LDG.E R7, desc[UR4][R4.64] ;  /* 0x0000000404077981 */ /* 0x000ea4000c1e1900 */
[----:B--2---:R-:W-:-:S05]  /*01a0*/  FFMA R7, -R2, UR8, R7 ;  /* 0x0000000802077c23 */ /* 0x004fca0008000107 */
[----:B------:R-:W-:-:S04]  /*01b0*/  FSETP.GEU.AND P0, PT, R7, RZ, PT ;  /* 0x000000ff0700720b */ /* 0x000fc80003f0e000 */
[----:B------:R-:W-:-:S04]  /*01c0*/  FSEL R7, R7, RZ, P0 ;  /* 0x000000ff07077208 */ /* 0x000fc80000000000 */
[----:B------:R-:W-:Y:S01]  /*01d0*/  FSETP.GT.AND P0, PT, R7, 5000, PT ;  /* 0x459c40000700780b */ /* 0x000fe20003f04000 */
[----:B------:R0:W-:-:S12]  /*01e0*/  STG.E desc[UR4][R4.64], R7 ;  /* 0x0000000704007986 */ /* 0x0001d8000c101904 */
[----:B0-----:R-:W-:Y:S05]  /*01f0*/  @!P0 EXIT ;  /* 0x000000000000894d */ /* 0x001fea0003800000 */
[----:B------:R-:W-:Y:S01]  /*0200*/  STG.E desc[UR4][R4.64], RZ ;  /* 0x000000ff04007986 */ /* 0x000fe2000c101904 */
[----:B------:R-:W-:Y:S05]  /*0210*/  EXIT ;  /* 0x000000000000794d */ /* 0x000fea0003800000 */
.L_x_0:
[----:B------:R-:W-:-:S00]  /*0220*/  BRA `(.L_x_0) ;  /* 0xfffffffc00fc7947 */ /* 0x000fc0000383ffff */
[----:B------:R-:W-:-:S00]  /*0230*/  NOP ;  /* 0x0000000000007918 */ /* 0x000fc00000000000 */
        /* <DEDUP_REMOVED lines=12> */
.L_x_1:


//--------------------- .nv.shared.reserved.0     --------------------------
	.section	.nv.shared.reserved.0,"aw",@nobits
	.weak		__nv_reservedSMEM_offset_0_alias
	.size		__nv_reservedSMEM_offset_0_alias, 0, 64
	.other		__nv_reservedSMEM_offset_0_alias,@"STO_CUDA_RESERVED_SHARED STV_DEFAULT"
__nv_reservedSMEM_offset_0_alias:
	.zero		0
	.zero		64


//--------------------- .nv.constant0._Z13kernel_updatePfS_iiif --------------------------
	.section	.nv.constant0._Z13kernel_updatePfS_iiif,"a",@progbits
	.sectionflags	@""
	.align	4
.nv.constant0._Z13kernel_updatePfS_iiif:
	.zero		928


//--------------------- SYMBOLS --------------------------

	.type		.nv.reservedSmem.offset0,@object
	.size		.nv.reservedSmem.offset0,0x4
